	.headerflags	@"EF_CUDA_TEXMODE_UNIFIED EF_CUDA_64BIT_ADDRESS EF_CUDA_ACCELERATORS EF_CUDA_SM90 EF_CUDA_VIRTUAL_SM(EF_CUDA_SM90)"
	.elftype	@"ET_EXEC"


//--------------------- .nv.info                  --------------------------
	.section	.nv.info,"",@"SHT_CUDA_INFO"
	.align	4


	//----- nvinfo : EIATTR_REGCOUNT
	.align		4
        /*0000*/ 	.byte	0x04, 0x2f
        /*0002*/ 	.short	(.L_3 - .L_2)
	.align		4
.L_2:
        /*0004*/ 	.word	index@(triton_poi_fused__native_batch_norm_legit_no_training_relu_24)
        /*0008*/ 	.word	0x00000020


	//----- nvinfo : EIATTR_MIN_STACK_SIZE
	.align		4
.L_3:
        /*000c*/ 	.byte	0x04, 0x12
        /*000e*/ 	.short	(.L_5 - .L_4)
	.align		4
.L_4:
        /*0010*/ 	.word	index@(triton_poi_fused__native_batch_norm_legit_no_training_relu_24)
        /*0014*/ 	.word	0x00000000


	//----- nvinfo : EIATTR_FRAME_SIZE
	.align		4
.L_5:
        /*0018*/ 	.byte	0x04, 0x11
        /*001a*/ 	.short	(.L_7 - .L_6)
	.align		4
.L_6:
        /*001c*/ 	.word	index@(triton_poi_fused__native_batch_norm_legit_no_training_relu_24)
        /*0020*/ 	.word	0x00000000


	//----- nvinfo : EIATTR_MIN_STACK_SIZE
	.align		4
.L_7:
        /*0024*/ 	.byte	0x04, 0x12
        /*0026*/ 	.short	(.L_9 - .L_8)
	.align		4
.L_8:
        /*0028*/ 	.word	index@(triton_poi_fused__native_batch_norm_legit_no_training_relu_24)
        /*002c*/ 	.word	0x00000000
.L_9:


//--------------------- .nv.info.triton_poi_fused__native_batch_norm_legit_no_training_relu_24 --------------------------
	.section	.nv.info.triton_poi_fused__native_batch_norm_legit_no_training_relu_24,"",@"SHT_CUDA_INFO"
	.sectionflags	@""
	.align	4


	//----- nvinfo : EIATTR_CUDA_API_VERSION
	.align		4
        /*0000*/ 	.byte	0x04, 0x37
        /*0002*/ 	.short	(.L_11 - .L_10)
.L_10:
        /*0004*/ 	.word	0x0000007c


	//----- nvinfo : EIATTR_KPARAM_INFO
	.align		4
.L_11:
        /*0008*/ 	.byte	0x04, 0x17
        /*000a*/ 	.short	(.L_13 - .L_12)
.L_12:
        /*000c*/ 	.word	0x00000000
        /*0010*/ 	.short	0x0007
        /*0012*/ 	.short	0x0034
        /*0014*/ 	.byte	0x00, 0xf0, 0x11, 0x00


	//----- nvinfo : EIATTR_KPARAM_INFO
	.align		4
.L_13:
        /*0018*/ 	.byte	0x04, 0x17
        /*001a*/ 	.short	(.L_15 - .L_14)
.L_14:
        /*001c*/ 	.word	0x00000000
        /*0020*/ 	.short	0x0006
        /*0022*/ 	.short	0x0030
        /*0024*/ 	.byte	0x00, 0xf0, 0x11, 0x00


	//----- nvinfo : EIATTR_KPARAM_INFO
	.align		4
.L_15:
        /*0028*/ 	.byte	0x04, 0x17
        /*002a*/ 	.short	(.L_17 - .L_16)
.L_16:
        /*002c*/ 	.word	0x00000000
        /*0030*/ 	.short	0x0005
        /*0032*/ 	.short	0x0028
        /*0034*/ 	.byte	0x00, 0xf4, 0x21, 0x00


	//----- nvinfo : EIATTR_KPARAM_INFO
	.align		4
.L_17:
        /*0038*/ 	.byte	0x04, 0x17
        /*003a*/ 	.short	(.L_19 - .L_18)
.L_18:
        /*003c*/ 	.word	0x00000000
        /*0040*/ 	.short	0x0004
        /*0042*/ 	.short	0x0020
        /*0044*/ 	.byte	0x00, 0xf4, 0x21, 0x00


	//----- nvinfo : EIATTR_KPARAM_INFO
	.align		4
.L_19:
        /*0048*/ 	.byte	0x04, 0x17
        /*004a*/ 	.short	(.L_21 - .L_20)
.L_20:
        /*004c*/ 	.word	0x00000000
        /*0050*/ 	.short	0x0003
        /*0052*/ 	.short	0x0018
        /*0054*/ 	.byte	0x00, 0xf4, 0x21, 0x00


	//----- nvinfo : EIATTR_KPARAM_INFO
	.align		4
.L_21:
        /*0058*/ 	.byte	0x04, 0x17
        /*005a*/ 	.short	(.L_23 - .L_22)
.L_22:
        /*005c*/ 	.word	0x00000000
        /*0060*/ 	.short	0x0002
        /*0062*/ 	.short	0x0010
        /*0064*/ 	.byte	0x00, 0xf4, 0x21, 0x00


	//----- nvinfo : EIATTR_KPARAM_INFO
	.align		4
.L_23:
        /*0068*/ 	.byte	0x04, 0x17
        /*006a*/ 	.short	(.L_25 - .L_24)
.L_24:
        /*006c*/ 	.word	0x00000000
        /*0070*/ 	.short	0x0001
        /*0072*/ 	.short	0x0008
        /*0074*/ 	.byte	0x00, 0xf4, 0x21, 0x00


	//----- nvinfo : EIATTR_KPARAM_INFO
	.align		4
.L_25:
        /*0078*/ 	.byte	0x04, 0x17
        /*007a*/ 	.short	(.L_27 - .L_26)
.L_26:
        /*007c*/ 	.word	0x00000000
        /*0080*/ 	.short	0x0000
        /*0082*/ 	.short	0x0000
        /*0084*/ 	.byte	0x00, 0xf4, 0x21, 0x00


	//----- nvinfo : EIATTR_SPARSE_MMA_MASK
	.align		4
.L_27:
        /*0088*/ 	.byte	0x03, 0x50
        /*008a*/ 	.short	0x0000


	//----- nvinfo : EIATTR_MAXREG_COUNT
	.align		4
        /*008c*/ 	.byte	0x03, 0x1b
        /*008e*/ 	.short	0x00ff


	//----- nvinfo : EIATTR_EXIT_INSTR_OFFSETS
	.align		4
        /*0090*/ 	.byte	0x04, 0x1c
        /*0092*/ 	.short	(.L_29 - .L_28)


	//   ....[0]....
.L_28:
        /*0094*/ 	.word	0x00001080


	//   ....[1]....
        /*0098*/ 	.word	0x00001100


	//----- nvinfo : EIATTR_REQNTID
	.align		4
.L_29:
        /*009c*/ 	.byte	0x04, 0x10
        /*009e*/ 	.short	(.L_31 - .L_30)
.L_30:
        /*00a0*/ 	.word	0x00000100
        /*00a4*/ 	.word	0x00000001
        /*00a8*/ 	.word	0x00000001


	//----- nvinfo : EIATTR_CBANK_PARAM_SIZE
	.align		4
.L_31:
        /*00ac*/ 	.byte	0x03, 0x19
        /*00ae*/ 	.short	0x0038


	//----- nvinfo : EIATTR_PARAM_CBANK
	.align		4
        /*00b0*/ 	.byte	0x04, 0x0a
        /*00b2*/ 	.short	(.L_33 - .L_32)
	.align		4
.L_32:
        /*00b4*/ 	.word	index@(.nv.constant0.triton_poi_fused__native_batch_norm_legit_no_training_relu_24)
        /*00b8*/ 	.short	0x0210
        /*00ba*/ 	.short	0x0038


	//----- nvinfo : EIATTR_SW_WAR
	.align		4
.L_33:
        /*00bc*/ 	.byte	0x04, 0x36
        /*00be*/ 	.short	(.L_35 - .L_34)
.L_34:
        /*00c0*/ 	.word	0x00000008
.L_35:


//--------------------- .nv.callgraph             --------------------------
	.section	.nv.callgraph,"",@"SHT_CUDA_CALLGRAPH"
	.align	4
	.sectionentsize	8
	.align		4
        /*0000*/ 	.word	0x00000000
	.align		4
        /*0004*/ 	.word	0xffffffff
	.align		4
        /*0008*/ 	.word	0x00000000
	.align		4
        /*000c*/ 	.word	0xfffffffe
	.align		4
        /*0010*/ 	.word	0x00000000
	.align		4
        /*0014*/ 	.word	0xfffffffd
	.align		4
        /*0018*/ 	.word	0x00000000
	.align		4
        /*001c*/ 	.word	0xfffffffc


//--------------------- .nv.constant4             --------------------------
	.section	.nv.constant4,"a",@progbits
	.align	8
	.align		8
.nv.constant4:
        /*0000*/ 	.dword	_$_str
	.align		8
        /*0008*/ 	.dword	_$_str_$_2


//--------------------- .text.triton_poi_fused__native_batch_norm_legit_no_training_relu_24 --------------------------
	.section	.text.triton_poi_fused__native_batch_norm_legit_no_training_relu_24,"ax",@progbits
	.sectionflags	@"SHF_BARRIERS=1"
	.align	128
        .global         triton_poi_fused__native_batch_norm_legit_no_training_relu_24
        .type           triton_poi_fused__native_batch_norm_legit_no_training_relu_24,@function
        .size           triton_poi_fused__native_batch_norm_legit_no_training_relu_24,(.L_x_1 - triton_poi_fused__native_batch_norm_legit_no_training_relu_24)
        .other          triton_poi_fused__native_batch_norm_legit_no_training_relu_24,@"STO_CUDA_ENTRY STV_DEFAULT"
triton_poi_fused__native_batch_norm_legit_no_training_relu_24:
.text.triton_poi_fused__native_batch_norm_legit_no_training_relu_24:
[----:B------:R-:W0:Y:S01]  /*0000*/  LDC R1, c[0x0][0x28] ;  /* 0x00000a00ff017b82 */ /* 0x000e220000000800 */
[----:B------:R-:W1:Y:S07]  /*0010*/  S2R R0, SR_CTAID.Y ;  /* 0x0000000000007919 */ /* 0x000e6e0000002600 */
[----:B------:R-:W2:Y:S01]  /*0020*/  LDC.64 R26, c[0x0][0x210] ;  /* 0x00008400ff1a7b82 */ /* 0x000ea20000000a00 */
[----:B------:R-:W-:Y:S01]  /*0030*/  ULDC.64 UR6, c[0x0][0x208] ;  /* 0x0000820000067ab9 */ /* 0x000fe20000000a00 */
[----:B------:R-:W3:Y:S01]  /*0040*/  S2R R7, SR_TID.X ;  /* 0x0000000000077919 */ /* 0x000ee20000002100 */
[----:B------:R-:W4:Y:S05]  /*0050*/  S2R R29, SR_CTAID.X ;  /* 0x00000000001d7919 */ /* 0x000f2a0000002500 */
[----:B------:R-:W5:Y:S01]  /*0060*/  LDC.64 R20, c[0x0][0x218] ;  /* 0x00008600ff147b82 */ /* 0x000f620000000a00 */
[----:B-1----:R-:W-:Y:S01]  /*0070*/  IMAD.SHL.U32 R3, R0, 0x40, RZ ;  /* 0x0000004000037824 */ /* 0x002fe200078e00ff */
[----:B------:R-:W-:Y:S01]  /*0080*/  SHF.R.S32.HI R5, RZ, 0x19, R0 ;  /* 0x00000019ff057819 */ /* 0x000fe20000011400 */
[----:B---3--:R-:W-:-:S03]  /*0090*/  IMAD.SHL.U32 R0, R7, 0x4, RZ ;  /* 0x0000000407007824 */ /* 0x008fc600078e00ff */
[----:B------:R-:W-:Y:S02]  /*00a0*/  SGXT R5, R5, 0x1 ;  /* 0x000000010505781a */ /* 0x000fe40000000200 */
[----:B------:R-:W-:Y:S02]  /*00b0*/  SHF.R.U32.HI R8, RZ, 0x4, R7 ;  /* 0x00000004ff087819 */ /* 0x000fe40000011607 */
[----:B------:R-:W-:Y:S02]  /*00c0*/  CS2R R6, SRZ ;  /* 0x0000000000067805 */ /* 0x000fe4000001ff00 */
[----:B------:R-:W-:Y:S02]  /*00d0*/  LOP3.LUT R28, R3, 0x3c, R0, 0xf8, !PT ;  /* 0x0000003c031c7812 */ /* 0x000fe400078ef800 */
[----:B----4-:R-:W-:Y:S02]  /*00e0*/  SHF.L.U32 R29, R29, 0x6, RZ ;  /* 0x000000061d1d7819 */ /* 0x010fe400000006ff */
[----:B------:R-:W-:-:S04]  /*00f0*/  LEA.HI R2, R5, R28, RZ, 0xa ;  /* 0x0000001c05027211 */ /* 0x000fc800078f50ff */
[C---:B------:R-:W-:Y:S01]  /*0100*/  LOP3.LUT R5, R2.reuse, 0xfffffc00, RZ, 0xc0, !PT ;  /* 0xfffffc0002057812 */ /* 0x040fe200078ec0ff */
[----:B------:R-:W-:Y:S01]  /*0110*/  IMAD.SHL.U32 R10, R2, 0x100, RZ ;  /* 0x00000100020a7824 */ /* 0x000fe200078e00ff */
[----:B------:R-:W-:Y:S02]  /*0120*/  SGXT.U32 R2, R8, 0x4 ;  /* 0x000000040802781a */ /* 0x000fe40000000000 */
[----:B------:R-:W-:Y:S01]  /*0130*/  CS2R R8, SRZ ;  /* 0x0000000000087805 */ /* 0x000fe2000001ff00 */
[----:B------:R-:W-:Y:S01]  /*0140*/  IMAD.IADD R28, R28, 0x1, -R5 ;  /* 0x000000011c1c7824 */ /* 0x000fe200078e0a05 */
[----:B------:R-:W-:Y:S02]  /*0150*/  LOP3.LUT R13, R10, 0xfffc0000, RZ, 0xc0, !PT ;  /* 0xfffc00000a0d7812 */ /* 0x000fe400078ec0ff */
[----:B------:R-:W-:Y:S02]  /*0160*/  CS2R R4, SRZ ;  /* 0x0000000000047805 */ /* 0x000fe4000001ff00 */
[----:B------:R-:W-:-:S02]  /*0170*/  LOP3.LUT R12, R29, 0x10, R2, 0xfe, !PT ;  /* 0x000000101d0c7812 */ /* 0x000fc400078efe02 */
[----:B------:R-:W-:Y:S01]  /*0180*/  LOP3.LUT R11, R29, R2, RZ, 0xfc, !PT ;  /* 0x000000021d0b7212 */ /* 0x000fe200078efcff */
[----:B------:R-:W-:Y:S01]  /*0190*/  IMAD.IADD R14, R28, 0x1, R13 ;  /* 0x000000011c0e7824 */ /* 0x000fe200078e020d */
[----:B------:R-:W-:Y:S02]  /*01a0*/  LOP3.LUT R13, R29, 0x20, R2, 0xfe, !PT ;  /* 0x000000201d0d7812 */ /* 0x000fe400078efe02 */
[C---:B------:R-:W-:Y:S01]  /*01b0*/  ISETP.GE.AND P1, PT, R12.reuse, 0x100, PT ;  /* 0x000001000c00780c */ /* 0x040fe20003f26270 */
[--C-:B------:R-:W-:Y:S01]  /*01c0*/  IMAD R19, R11, 0x400, R14.reuse ;  /* 0x000004000b137824 */ /* 0x100fe200078e020e */
[----:B------:R-:W-:Y:S01]  /*01d0*/  LEA R23, R12, R14, 0xa ;  /* 0x0000000e0c177211 */ /* 0x000fe200078e50ff */
[C---:B------:R-:W-:Y:S01]  /*01e0*/  IMAD R25, R13.reuse, 0x400, R14 ;  /* 0x000004000d197824 */ /* 0x040fe200078e020e */
[----:B------:R-:W-:Y:S01]  /*01f0*/  ISETP.GE.AND P2, PT, R13, 0x100, PT ;  /* 0x000001000d00780c */ /* 0x000fe20003f46270 */
[----:B--2---:R-:W-:Y:S01]  /*0200*/  IMAD.WIDE R18, R19, 0x4, R26 ;  /* 0x0000000413127825 */ /* 0x004fe200078e021a */
[----:B------:R-:W-:-:S02]  /*0210*/  LOP3.LUT R12, R29, 0x30, R2, 0xfe, !PT ;  /* 0x000000301d0c7812 */ /* 0x000fc400078efe02 */
[----:B------:R-:W-:Y:S01]  /*0220*/  ISETP.GE.AND P0, PT, R11, 0x100, PT ;  /* 0x000001000b00780c */ /* 0x000fe20003f06270 */
[----:B------:R-:W-:Y:S01]  /*0230*/  IMAD.WIDE R24, R25, 0x4, R26 ;  /* 0x0000000419187825 */ /* 0x000fe200078e021a */
[C---:B------:R-:W-:Y:S02]  /*0240*/  ISETP.GE.AND P3, PT, R12.reuse, 0x100, PT ;  /* 0x000001000c00780c */ /* 0x040fe40003f66270 */
[----:B------:R-:W-:Y:S01]  /*0250*/  CS2R R10, SRZ ;  /* 0x00000000000a7805 */ /* 0x000fe2000001ff00 */
[----:B------:R-:W-:Y:S01]  /*0260*/  IMAD R17, R12, 0x400, R14 ;  /* 0x000004000c117824 */ /* 0x000fe200078e020e */
[----:B------:R-:W-:Y:S02]  /*0270*/  CS2R R12, SRZ ;  /* 0x00000000000c7805 */ /* 0x000fe4000001ff00 */
[----:B------:R-:W-:Y:S01]  /*0280*/  CS2R R14, SRZ ;  /* 0x00000000000e7805 */ /* 0x000fe2000001ff00 */
[----:B------:R-:W-:-:S05]  /*0290*/  IMAD.WIDE R22, R23, 0x4, R26 ;  /* 0x0000000417167825 */ /* 0x000fca00078e021a */
[----:B------:R1:W2:Y:S01]  /*02a0*/  @!P2 LDG.E.EL.128 R12, desc[UR6][R24.64] ;  /* 0x00000006180ca981 */ /* 0x0002a2000c2e1d00 */
[----:B------:R-:W-:-:S03]  /*02b0*/  IMAD.WIDE R26, R17, 0x4, R26 ;  /* 0x00000004111a7825 */ /* 0x000fc600078e021a */
[----:B------:R3:W4:Y:S01]  /*02c0*/  @!P0 LDG.E.EL.128 R4, desc[UR6][R18.64] ;  /* 0x0000000612048981 */ /* 0x000722000c2e1d00 */
[----:B-----5:R-:W-:-:S03]  /*02d0*/  IMAD.WIDE R20, R28, 0x4, R20 ;  /* 0x000000041c147825 */ /* 0x020fc600078e0214 */
[----:B------:R-:W5:Y:S01]  /*02e0*/  @!P1 LDG.E.EL.128 R8, desc[UR6][R22.64] ;  /* 0x0000000616089981 */ /* 0x000f62000c2e1d00 */
[----:B-1----:R-:W1:Y:S01]  /*02f0*/  LDC.64 R24, c[0x0][0x220] ;  /* 0x00008800ff187b82 */ /* 0x002e620000000a00 */
[----:B------:R-:W-:Y:S02]  /*0300*/  CS2R R16, SRZ ;  /* 0x0000000000107805 */ /* 0x000fe4000001ff00 */
[----:B---3--:R-:W-:Y:S01]  /*0310*/  CS2R R18, SRZ ;  /* 0x0000000000127805 */ /* 0x008fe2000001ff00 */
[----:B------:R-:W4:Y:S05]  /*0320*/  LDG.E.EL.128 R20, desc[UR6][R20.64] ;  /* 0x0000000614147981 */ /* 0x000f2a000c2e1d00 */
[----:B------:R-:W3:Y:S01]  /*0330*/  @!P3 LDG.E.EL.128 R16, desc[UR6][R26.64] ;  /* 0x000000061a10b981 */ /* 0x000ee2000c2e1d00 */
[----:B-1----:R-:W-:-:S06]  /*0340*/  IMAD.WIDE R24, R28, 0x4, R24 ;  /* 0x000000041c187825 */ /* 0x002fcc00078e0218 */
[----:B------:R-:W3:Y:S01]  /*0350*/  LDG.E.EL.128 R24, desc[UR6][R24.64] ;  /* 0x0000000618187981 */ /* 0x000ee2000c2e1d00 */
[C---:B----4-:R-:W-:Y:S01]  /*0360*/  FADD R5, -R21.reuse, R5 ;  /* 0x0000000515057221 */ /* 0x050fe20000000100 */
[C---:B-----5:R-:W-:Y:S01]  /*0370*/  FADD R9, -R21.reuse, R9 ;  /* 0x0000000915097221 */ /* 0x060fe20000000100 */
[C---:B--2---:R-:W-:Y:S01]  /*0380*/  FADD R13, -R21.reuse, R13 ;  /* 0x0000000d150d7221 */ /* 0x044fe20000000100 */
[----:B---3--:R-:W-:Y:S01]  /*0390*/  FADD R17, -R21, R17 ;  /* 0x0000001115117221 */ /* 0x008fe20000000100 */
[C---:B------:R-:W-:Y:S01]  /*03a0*/  FADD R4, -R20.reuse, R4 ;  /* 0x0000000414047221 */ /* 0x040fe20000000100 */
[C---:B------:R-:W-:Y:S01]  /*03b0*/  FADD R8, -R20.reuse, R8 ;  /* 0x0000000814087221 */ /* 0x040fe20000000100 */
[C---:B------:R-:W-:Y:S01]  /*03c0*/  FADD R12, -R20.reuse, R12 ;  /* 0x0000000c140c7221 */ /* 0x040fe20000000100 */
[----:B------:R-:W-:Y:S01]  /*03d0*/  FADD R16, -R20, R16 ;  /* 0x0000001014107221 */ /* 0x000fe20000000100 */
[----:B------:R-:W-:-:S04]  /*03e0*/  FADD R21, R25, 9.9999997473787516356e-06 ;  /* 0x3727c5ac19157421 */ /* 0x000fc80000000000 */
[----:B------:R-:W1:Y:S01]  /*03f0*/  MUFU.SQRT R20, R21 ;  /* 0x0000001500147308 */ /* 0x000e620000002000 */
[C---:B------:R-:W-:Y:S01]  /*0400*/  FADD R6, -R22.reuse, R6 ;  /* 0x0000000616067221 */ /* 0x040fe20000000100 */
[C---:B------:R-:W-:Y:S01]  /*0410*/  FADD R10, -R22.reuse, R10 ;  /* 0x0000000a160a7221 */ /* 0x040fe20000000100 */
[C---:B------:R-:W-:Y:S01]  /*0420*/  FADD R14, -R22.reuse, R14 ;  /* 0x0000000e160e7221 */ /* 0x040fe20000000100 */
[----:B------:R-:W-:Y:S01]  /*0430*/  FADD R18, -R22, R18 ;  /* 0x0000001216127221 */ /* 0x000fe20000000100 */
[----:B------:R-:W-:-:S04]  /*0440*/  FADD R22, R26, 9.9999997473787516356e-06 ;  /* 0x3727c5ac1a167421 */ /* 0x000fc80000000000 */
[----:B------:R-:W2:Y:S01]  /*0450*/  MUFU.SQRT R25, R22 ;  /* 0x0000001600197308 */ /* 0x000ea20000002000 */
[C---:B-1----:R-:W-:Y:S02]  /*0460*/  FSETP.GT.AND P0, PT, R20.reuse, 8.50705917302346158658e+37, PT ;  /* 0x7e8000001400780b */ /* 0x042fe40003f04000 */
[----:B------:R-:W-:Y:S01]  /*0470*/  FSETP.GEU.AND P1, PT, R20, 1.175494350822287508e-38, PT ;  /* 0x008000001400780b */ /* 0x000fe20003f2e000 */
[----:B------:R-:W-:Y:S02]  /*0480*/  IMAD.MOV.U32 R21, RZ, RZ, 0x3e800000 ;  /* 0x3e800000ff157424 */ /* 0x000fe400078e00ff */
[----:B------:R-:W-:Y:S01]  /*0490*/  FADD R27, R27, 9.9999997473787516356e-06 ;  /* 0x3727c5ac1b1b7421 */ /* 0x000fe20000000000 */
[----:B------:R-:W-:Y:S02]  /*04a0*/  FADD R24, R24, 9.9999997473787516356e-06 ;  /* 0x3727c5ac18187421 */ /* 0x000fe40000000000 */
[----:B------:R-:W-:Y:S01]  /*04b0*/  FSEL R26, R21, 1, P0 ;  /* 0x3f800000151a7808 */ /* 0x000fe20000000000 */
[----:B------:R-:W-:-:S02]  /*04c0*/  FADD R7, -R23, R7 ;  /* 0x0000000717077221 */ /* 0x000fc40000000100 */
[----:B------:R-:W1:Y:S02]  /*04d0*/  MUFU.SQRT R27, R27 ;  /* 0x0000001b001b7308 */ /* 0x000e640000002000 */
[----:B------:R-:W-:Y:S01]  /*04e0*/  @P0 FMUL R20, R20, 0.25 ;  /* 0x3e80000014140820 */ /* 0x000fe20000400000 */
[C---:B------:R-:W-:Y:S01]  /*04f0*/  FADD R11, -R23.reuse, R11 ;  /* 0x0000000b170b7221 */ /* 0x040fe20000000100 */
[C---:B------:R-:W-:Y:S01]  /*0500*/  FADD R15, -R23.reuse, R15 ;  /* 0x0000000f170f7221 */ /* 0x040fe20000000100 */
[----:B------:R-:W-:Y:S01]  /*0510*/  FADD R19, -R23, R19 ;  /* 0x0000001317137221 */ /* 0x000fe20000000100 */
[----:B------:R-:W-:Y:S01]  /*0520*/  @!P1 FMUL R20, R20, 16777216 ;  /* 0x4b80000014149820 */ /* 0x000fe20000400000 */
[----:B------:R-:W-:Y:S01]  /*0530*/  @!P1 FMUL R26, R26, 16777216 ;  /* 0x4b8000001a1a9820 */ /* 0x000fe20000400000 */
[----:B------:R-:W3:Y:S01]  /*0540*/  MUFU.SQRT R23, R24 ;  /* 0x0000001800177308 */ /* 0x000ee20000002000 */
[C---:B--2---:R-:W-:Y:S02]  /*0550*/  FSETP.GT.AND P1, PT, R25.reuse, 8.50705917302346158658e+37, PT ;  /* 0x7e8000001900780b */ /* 0x044fe40003f24000 */
[----:B------:R-:W-:-:S05]  /*0560*/  FSETP.GEU.AND P4, PT, R25, 1.175494350822287508e-38, PT ;  /* 0x008000001900780b */ /* 0x000fca0003f8e000 */
[----:B------:R-:W2:Y:S01]  /*0570*/  MUFU.RCP R20, R20 ;  /* 0x0000001400147308 */ /* 0x000ea20000001000 */
[----:B-1----:R-:W-:-:S05]  /*0580*/  FSETP.GT.AND P2, PT, R27, 8.50705917302346158658e+37, PT ;  /* 0x7e8000001b00780b */ /* 0x002fca0003f44000 */
[----:B------:R-:W-:Y:S01]  /*0590*/  @P1 FMUL R25, R25, 0.25 ;  /* 0x3e80000019191820 */ /* 0x000fe20000400000 */
[----:B---3--:R-:W-:Y:S02]  /*05a0*/  FSETP.GT.AND P0, PT, R23, 8.50705917302346158658e+37, PT ;  /* 0x7e8000001700780b */ /* 0x008fe40003f04000 */
[----:B------:R-:W-:Y:S01]  /*05b0*/  FSETP.GEU.AND P5, PT, R27, 1.175494350822287508e-38, PT ;  /* 0x008000001b00780b */ /* 0x000fe20003fae000 */
[----:B------:R-:W-:Y:S01]  /*05c0*/  @!P4 FMUL R25, R25, 16777216 ;  /* 0x4b8000001919c820 */ /* 0x000fe20000400000 */
[----:B------:R-:W-:Y:S01]  /*05d0*/  FSETP.GEU.AND P3, PT, R23, 1.175494350822287508e-38, PT ;  /* 0x008000001700780b */ /* 0x000fe20003f6e000 */
[----:B--2---:R-:W-:-:S04]  /*05e0*/  FMUL R26, R20, R26 ;  /* 0x0000001a141a7220 */ /* 0x004fc80000400000 */
[----:B------:R-:W1:Y:S01]  /*05f0*/  MUFU.RCP R25, R25 ;  /* 0x0000001900197308 */ /* 0x000e620000001000 */
[----:B------:R-:W-:Y:S01]  /*0600*/  @P2 FMUL R27, R27, 0.25 ;  /* 0x3e8000001b1b2820 */ /* 0x000fe20000400000 */
[C---:B------:R-:W-:Y:S02]  /*0610*/  FMUL R22, R26.reuse, R13 ;  /* 0x0000000d1a167220 */ /* 0x040fe40000400000 */
[----:B------:R-:W-:Y:S01]  /*0620*/  @P0 FMUL R23, R23, 0.25 ;  /* 0x3e80000017170820 */ /* 0x000fe20000400000 */
[----:B------:R-:W-:Y:S01]  /*0630*/  FSEL R13, R21, 1, P1 ;  /* 0x3f800000150d7808 */ /* 0x000fe20000800000 */
[----:B------:R-:W-:Y:S01]  /*0640*/  @!P5 FMUL R27, R27, 16777216 ;  /* 0x4b8000001b1bd820 */ /* 0x000fe20000400000 */
[C---:B------:R-:W-:Y:S01]  /*0650*/  FMUL R24, R26.reuse, R9 ;  /* 0x000000091a187220 */ /* 0x040fe20000400000 */
[----:B------:R-:W-:Y:S01]  /*0660*/  @!P3 FMUL R23, R23, 16777216 ;  /* 0x4b8000001717b820 */ /* 0x000fe20000400000 */
[C---:B------:R-:W-:Y:S01]  /*0670*/  FMUL R20, R26.reuse, R17 ;  /* 0x000000111a147220 */ /* 0x040fe20000400000 */
[----:B------:R-:W-:Y:S01]  /*0680*/  @!P4 FMUL R13, R13, 16777216 ;  /* 0x4b8000000d0dc820 */ /* 0x000fe20000400000 */
[----:B------:R-:W2:Y:S01]  /*0690*/  MUFU.RCP R9, R27 ;  /* 0x0000001b00097308 */ /* 0x000ea20000001000 */
[----:B------:R-:W-:-:S02]  /*06a0*/  FMUL R26, R26, R5 ;  /* 0x000000051a1a7220 */ /* 0x000fc40000400000 */
[----:B-1----:R-:W-:Y:S01]  /*06b0*/  FMUL R25, R25, R13 ;  /* 0x0000000d19197220 */ /* 0x002fe20000400000 */
[----:B------:R-:W-:-:S04]  /*06c0*/  FSEL R13, R21, 1, P0 ;  /* 0x3f800000150d7808 */ /* 0x000fc80000000000 */
[----:B------:R1:W3:Y:S01]  /*06d0*/  MUFU.RCP R5, R23 ;  /* 0x0000001700057308 */ /* 0x0002e20000001000 */
[----:B------:R-:W-:Y:S01]  /*06e0*/  FSEL R21, R21, 1, P2 ;  /* 0x3f80000015157808 */ /* 0x000fe20001000000 */
[----:B------:R-:W-:-:S04]  /*06f0*/  @!P3 FMUL R13, R13, 16777216 ;  /* 0x4b8000000d0db820 */ /* 0x000fc80000400000 */
[----:B------:R-:W-:Y:S01]  /*0700*/  @!P5 FMUL R21, R21, 16777216 ;  /* 0x4b8000001515d820 */ /* 0x000fe20000400000 */
[----:B------:R-:W-:-:S03]  /*0710*/  FMUL R17, R25, R14 ;  /* 0x0000000e19117220 */ /* 0x000fc60000400000 */
[----:B--2---:R-:W-:Y:S01]  /*0720*/  FMUL R9, R9, R21 ;  /* 0x0000001509097220 */ /* 0x004fe20000400000 */
[C---:B------:R-:W-:Y:S01]  /*0730*/  FMUL R21, R25.reuse, R10 ;  /* 0x0000000a19157220 */ /* 0x040fe20000400000 */
[----:B-1----:R-:W-:Y:S01]  /*0740*/  FMUL R23, R25, R6 ;  /* 0x0000000619177220 */ /* 0x002fe20000400000 */
[----:B---3--:R-:W-:Y:S01]  /*0750*/  FMUL R5, R5, R13 ;  /* 0x0000000d05057220 */ /* 0x008fe20000400000 */
[----:B------:R-:W-:Y:S01]  /*0760*/  FMUL R13, R25, R18 ;  /* 0x00000012190d7220 */ /* 0x000fe20000400000 */
[C---:B------:R-:W-:Y:S01]  /*0770*/  FMUL R14, R9.reuse, R19 ;  /* 0x00000013090e7220 */ /* 0x040fe20000400000 */
[C---:B------:R-:W-:Y:S01]  /*0780*/  FMUL R18, R9.reuse, R15 ;  /* 0x0000000f09127220 */ /* 0x040fe20000400000 */
[C---:B------:R-:W-:Y:S01]  /*0790*/  FMUL R15, R9.reuse, R11 ;  /* 0x0000000b090f7220 */ /* 0x040fe20000400000 */
[----:B------:R-:W-:Y:S01]  /*07a0*/  FMUL R19, R9, R7 ;  /* 0x0000000709137220 */ /* 0x000fe20000400000 */
[----:B------:R-:W1:Y:S08]  /*07b0*/  LDC.64 R10, c[0x0][0x230] ;  /* 0x00008c00ff0a7b82 */ /* 0x000e700000000a00 */
[----:B------:R-:W2:Y:S01]  /*07c0*/  LDC.64 R6, c[0x0][0x228] ;  /* 0x00008a00ff067b82 */ /* 0x000ea20000000a00 */
[C---:B------:R-:W-:Y:S01]  /*07d0*/  FMUL R25, R5.reuse, R16 ;  /* 0x0000001005197220 */ /* 0x040fe20000400000 */
[C---:B------:R-:W-:Y:S01]  /*07e0*/  FMUL R27, R5.reuse, R12 ;  /* 0x0000000c051b7220 */ /* 0x040fe20000400000 */
[C---:B------:R-:W-:Y:S01]  /*07f0*/  FMUL R12, R5.reuse, R8 ;  /* 0x00000008050c7220 */ /* 0x040fe20000400000 */
[----:B------:R-:W-:Y:S01]  /*0800*/  FMUL R16, R5, R4 ;  /* 0x0000000405107220 */ /* 0x000fe20000400000 */
[----:B-1----:R-:W-:-:S06]  /*0810*/  IMAD.WIDE R10, R28, 0x4, R10 ;  /* 0x000000041c0a7825 */ /* 0x002fcc00078e020a */
[----:B------:R-:W3:Y:S01]  /*0820*/  LDG.E.EL.128 R8, desc[UR6][R10.64] ;  /* 0x000000060a087981 */ /* 0x000ee2000c2e1d00 */
[----:B--2---:R-:W-:-:S06]  /*0830*/  IMAD.WIDE R6, R28, 0x4, R6 ;  /* 0x000000041c067825 */ /* 0x004fcc00078e0206 */
[----:B------:R-:W3:Y:S01]  /*0840*/  LDG.E.EL.128 R4, desc[UR6][R6.64] ;  /* 0x0000000606047981 */ /* 0x000ee2000c2e1d00 */
[----:B------:R-:W1:Y:S01]  /*0850*/  S2UR UR5, SR_CgaCtaId ;  /* 0x00000000000579c3 */ /* 0x000e620000008800 */
[----:B------:R-:W-:Y:S02]  /*0860*/  UMOV UR4, 0x400 ;  /* 0x0000040000047882 */ /* 0x000fe40000000000 */
[----:B-1----:R-:W-:Y:S01]  /*0870*/  UPRMT UR4, UR5, 0x654, UR4 ;  /* 0x0000065405047896 */ /* 0x002fe20008000004 */
[----:B------:R-:W-:Y:S02]  /*0880*/  LOP3.LUT R29, R29, 0x3c, R0, 0xf8, !PT ;  /* 0x0000003c1d1d7812 */ /* 0x000fe400078ef800 */
[----:B------:R-:W-:Y:S01]  /*0890*/  LOP3.LUT R0, R0, 0x3fc, RZ, 0xc0, !PT ;  /* 0x000003fc00007812 */ /* 0x000fe200078ec0ff */
[C-C-:B---3--:R-:W-:Y:S01]  /*08a0*/  FFMA R16, R4.reuse, R16, R8.reuse ;  /* 0x0000001004107223 */ /* 0x148fe20000000008 */
[C-C-:B------:R-:W-:Y:S01]  /*08b0*/  FFMA R12, R4.reuse, R12, R8.reuse ;  /* 0x0000000c040c7223 */ /* 0x140fe20000000008 */
[C-C-:B------:R-:W-:Y:S01]  /*08c0*/  FFMA R27, R4.reuse, R27, R8.reuse ;  /* 0x0000001b041b7223 */ /* 0x140fe20000000008 */
[----:B------:R-:W-:-:S02]  /*08d0*/  FFMA R25, R4, R25, R8 ;  /* 0x0000001904197223 */ /* 0x000fc40000000008 */
[----:B------:R-:W1:Y:S01]  /*08e0*/  S2R R8, SR_TID.X ;  /* 0x0000000000087919 */ /* 0x000e620000002100 */
[C-C-:B------:R-:W-:Y:S01]  /*08f0*/  FFMA R26, R5.reuse, R26, R9.reuse ;  /* 0x0000001a051a7223 */ /* 0x140fe20000000009 */
[C-C-:B------:R-:W-:Y:S01]  /*0900*/  FFMA R24, R5.reuse, R24, R9.reuse ;  /* 0x0000001805187223 */ /* 0x140fe20000000009 */
[C-C-:B------:R-:W-:Y:S01]  /*0910*/  FFMA R22, R5.reuse, R22, R9.reuse ;  /* 0x0000001605167223 */ /* 0x140fe20000000009 */
[----:B------:R-:W-:Y:S01]  /*0920*/  FFMA R20, R5, R20, R9 ;  /* 0x0000001405147223 */ /* 0x000fe20000000009 */
        /* <DEDUP_REMOVED lines=8> */
[----:B------:R-:W-:-:S02]  /*09b0*/  FSETP.GEU.AND P0, PT, R16, RZ, PT ;  /* 0x000000ff1000720b */ /* 0x000fc40003f0e000 */
[----:B------:R-:W-:Y:S02]  /*09c0*/  LOP3.LUT R5, R3, 0x20, R2, 0xfe, !PT ;  /* 0x0000002003057812 */ /* 0x000fe400078efe02 */
[----:B------:R-:W-:Y:S02]  /*09d0*/  LOP3.LUT R4, R3, 0x30, R2, 0xfe, !PT ;  /* 0x0000003003047812 */ /* 0x000fe400078efe02 */
[----:B------:R-:W-:Y:S02]  /*09e0*/  LOP3.LUT R6, R3, 0x10, R2, 0xfe, !PT ;  /* 0x0000001003067812 */ /* 0x000fe400078efe02 */
[----:B-1----:R-:W-:-:S04]  /*09f0*/  SHF.L.U32 R9, R8, 0x8, RZ ;  /* 0x0000000808097819 */ /* 0x002fc800000006ff */
[----:B------:R-:W-:-:S04]  /*0a00*/  LOP3.LUT R9, R9, 0xf00, RZ, 0xc0, !PT ;  /* 0x00000f0009097812 */ /* 0x000fc800078ec0ff */
[CC--:B------:R-:W-:Y:S02]  /*0a10*/  LOP3.LUT R10, R9.reuse, R2.reuse, RZ, 0xfc, !PT ;  /* 0x00000002090a7212 */ /* 0x0c0fe400078efcff */
[----:B------:R-:W-:Y:S02]  /*0a20*/  LEA.HI R7, R9, UR4, RZ, 0x1c ;  /* 0x0000000409077c11 */ /* 0x000fe4000f8fe0ff */
[----:B------:R-:W-:Y:S02]  /*0a30*/  LOP3.LUT R3, R3, R2, RZ, 0xfc, !PT ;  /* 0x0000000203037212 */ /* 0x000fe400078efcff */
[----:B------:R-:W-:Y:S01]  /*0a40*/  FSEL R11, R16, RZ, P0 ;  /* 0x000000ff100b7208 */ /* 0x000fe20000000000 */
[----:B------:R-:W-:Y:S01]  /*0a50*/  IMAD R2, R10, 0x4, R7 ;  /* 0x000000040a027824 */ /* 0x000fe200078e0207 */
[C---:B------:R-:W-:Y:S02]  /*0a60*/  LOP3.LUT R16, R9.reuse, 0x80, RZ, 0xfc, !PT ;  /* 0x0000008009107812 */ /* 0x040fe400078efcff */
[----:B------:R-:W-:-:S02]  /*0a70*/  LOP3.LUT R7, R9, 0x40, RZ, 0xfc, !PT ;  /* 0x0000004009077812 */ /* 0x000fc400078efcff */
[----:B------:R-:W-:Y:S02]  /*0a80*/  LOP3.LUT R28, R9, 0xc0, RZ, 0xfc, !PT ;  /* 0x000000c0091c7812 */ /* 0x000fe400078efcff */
[----:B------:R-:W-:Y:S02]  /*0a90*/  FSETP.GEU.AND P0, PT, R26, RZ, PT ;  /* 0x000000ff1a00720b */ /* 0x000fe40003f0e000 */
[----:B------:R-:W-:Y:S02]  /*0aa0*/  LEA.HI R9, R16, UR4, RZ, 0x1c ;  /* 0x0000000410097c11 */ /* 0x000fe4000f8fe0ff */
[----:B------:R-:W-:Y:S02]  /*0ab0*/  LEA.HI R7, R7, UR4, RZ, 0x1c ;  /* 0x0000000407077c11 */ /* 0x000fe4000f8fe0ff */
[----:B------:R-:W-:Y:S02]  /*0ac0*/  LEA.HI R16, R28, UR4, RZ, 0x1c ;  /* 0x000000041c107c11 */ /* 0x000fe4000f8fe0ff */
[----:B------:R-:W-:-:S02]  /*0ad0*/  FSEL R26, R26, RZ, P0 ;  /* 0x000000ff1a1a7208 */ /* 0x000fc40000000000 */
[C---:B------:R-:W-:Y:S01]  /*0ae0*/  FSETP.GEU.AND P0, PT, R23.reuse, RZ, PT ;  /* 0x000000ff1700720b */ /* 0x040fe20003f0e000 */
[----:B------:R1:W-:Y:S01]  /*0af0*/  STS [R2], R11 ;  /* 0x0000000b02007388 */ /* 0x0003e20000000800 */
[C---:B------:R-:W-:Y:S02]  /*0b00*/  IMAD R7, R10.reuse, 0x4, R7 ;  /* 0x000000040a077824 */ /* 0x040fe400078e0207 */
[----:B------:R-:W-:Y:S01]  /*0b10*/  IMAD R16, R10, 0x4, R16 ;  /* 0x000000040a107824 */ /* 0x000fe200078e0210 */
[----:B------:R-:W-:Y:S02]  /*0b20*/  FSETP.GEU.AND P1, PT, R12, RZ, PT ;  /* 0x000000ff0c00720b */ /* 0x000fe40003f2e000 */
[----:B-1----:R-:W-:Y:S02]  /*0b30*/  LEA R11, R10, R9, 0x2 ;  /* 0x000000090a0b7211 */ /* 0x002fe400078e10ff */
[----:B------:R-:W-:Y:S02]  /*0b40*/  FSEL R10, R23, RZ, P0 ;  /* 0x000000ff170a7208 */ /* 0x000fe40000000000 */
[----:B------:R-:W-:-:S04]  /*0b50*/  FSETP.GEU.AND P0, PT, R19, RZ, PT ;  /* 0x000000ff1300720b */ /* 0x000fc80003f0e000 */
[----:B------:R-:W-:Y:S02]  /*0b60*/  FSEL R19, R19, RZ, P0 ;  /* 0x000000ff13137208 */ /* 0x000fe40000000000 */
[----:B------:R-:W-:Y:S02]  /*0b70*/  FSETP.GEU.AND P0, PT, R21, RZ, PT ;  /* 0x000000ff1500720b */ /* 0x000fe40003f0e000 */
[----:B------:R-:W-:Y:S02]  /*0b80*/  FSEL R9, R12, RZ, P1 ;  /* 0x000000ff0c097208 */ /* 0x000fe40000800000 */
[----:B------:R-:W-:Y:S02]  /*0b90*/  FSETP.GEU.AND P1, PT, R15, RZ, PT ;  /* 0x000000ff0f00720b */ /* 0x000fe40003f2e000 */
[----:B------:R-:W-:Y:S02]  /*0ba0*/  FSEL R12, R21, RZ, P0 ;  /* 0x000000ff150c7208 */ /* 0x000fe40000000000 */
[----:B------:R-:W-:-:S02]  /*0bb0*/  FSETP.GEU.AND P0, PT, R27, RZ, PT ;  /* 0x000000ff1b00720b */ /* 0x000fc40003f0e000 */
[C---:B------:R-:W-:Y:S02]  /*0bc0*/  FSETP.GEU.AND P2, PT, R24.reuse, RZ, PT ;  /* 0x000000ff1800720b */ /* 0x040fe40003f4e000 */
[----:B------:R-:W-:Y:S01]  /*0bd0*/  FSEL R15, R15, RZ, P1 ;  /* 0x000000ff0f0f7208 */ /* 0x000fe20000800000 */
[----:B------:R-:W-:Y:S01]  /*0be0*/  STS [R7+0x100], R26 ;  /* 0x0001001a07007388 */ /* 0x000fe20000000800 */
[----:B------:R-:W-:Y:S02]  /*0bf0*/  FSEL R27, R27, RZ, P0 ;  /* 0x000000ff1b1b7208 */ /* 0x000fe40000000000 */
[----:B------:R-:W-:Y:S01]  /*0c00*/  FSETP.GEU.AND P1, PT, R17, RZ, PT ;  /* 0x000000ff1100720b */ /* 0x000fe20003f2e000 */
[----:B------:R1:W-:Y:S01]  /*0c10*/  STS [R11+0x200], R10 ;  /* 0x0002000a0b007388 */ /* 0x0003e20000000800 */
[----:B------:R-:W-:Y:S02]  /*0c20*/  FSEL R24, R24, RZ, P2 ;  /* 0x000000ff18187208 */ /* 0x000fe40001000000 */
[----:B------:R-:W-:Y:S01]  /*0c30*/  FSETP.GEU.AND P0, PT, R18, RZ, PT ;  /* 0x000000ff1200720b */ /* 0x000fe20003f0e000 */
[----:B------:R-:W-:Y:S01]  /*0c40*/  STS [R16+0x300], R19 ;  /* 0x0003001310007388 */ /* 0x000fe20000000800 */
[----:B------:R-:W-:-:S03]  /*0c50*/  FSETP.GEU.AND P2, PT, R22, RZ, PT ;  /* 0x000000ff1600720b */ /* 0x000fc60003f4e000 */
[----:B------:R2:W-:Y:S01]  /*0c60*/  STS [R2+0x40], R9 ;  /* 0x0000400902007388 */ /* 0x0005e20000000800 */
[----:B-1----:R-:W-:Y:S02]  /*0c70*/  FSEL R10, R17, RZ, P1 ;  /* 0x000000ff110a7208 */ /* 0x002fe40000800000 */
[C---:B------:R-:W-:Y:S01]  /*0c80*/  FSETP.GEU.AND P1, PT, R25.reuse, RZ, PT ;  /* 0x000000ff1900720b */ /* 0x040fe20003f2e000 */
[----:B------:R-:W-:Y:S01]  /*0c90*/  STS [R7+0x140], R24 ;  /* 0x0001401807007388 */ /* 0x000fe20000000800 */
[----:B------:R-:W-:Y:S02]  /*0ca0*/  FSEL R22, R22, RZ, P2 ;  /* 0x000000ff16167208 */ /* 0x000fe40001000000 */
[----:B--2---:R-:W-:Y:S02]  /*0cb0*/  FSEL R9, R18, RZ, P0 ;  /* 0x000000ff12097208 */ /* 0x004fe40000000000 */
[----:B------:R-:W-:Y:S01]  /*0cc0*/  FSETP.GEU.AND P0, PT, R20, RZ, PT ;  /* 0x000000ff1400720b */ /* 0x000fe20003f0e000 */
[----:B------:R1:W-:Y:S01]  /*0cd0*/  STS [R11+0x240], R12 ;  /* 0x0002400c0b007388 */ /* 0x0003e20000000800 */
[----:B------:R-:W-:-:S02]  /*0ce0*/  FSEL R25, R25, RZ, P1 ;  /* 0x000000ff19197208 */ /* 0x000fc40000800000 */
[----:B------:R-:W-:Y:S01]  /*0cf0*/  FSEL R20, R20, RZ, P0 ;  /* 0x000000ff14147208 */ /* 0x000fe20000000000 */
[----:B------:R-:W-:Y:S01]  /*0d00*/  STS [R16+0x340], R15 ;  /* 0x0003400f10007388 */ /* 0x000fe20000000800 */
[----:B------:R-:W-:-:S03]  /*0d10*/  FSETP.GEU.AND P1, PT, R13, RZ, PT ;  /* 0x000000ff0d00720b */ /* 0x000fc60003f2e000 */
[----:B------:R-:W-:Y:S01]  /*0d20*/  STS [R2+0x80], R27 ;  /* 0x0000801b02007388 */ /* 0x000fe20000000800 */
[----:B-1----:R-:W-:-:S03]  /*0d30*/  LOP3.LUT R12, R0, 0x400, RZ, 0xfc, !PT ;  /* 0x00000400000c7812 */ /* 0x002fc600078efcff */
[----:B------:R-:W-:Y:S01]  /*0d40*/  STS [R7+0x180], R22 ;  /* 0x0001801607007388 */ /* 0x000fe20000000800 */
[----:B------:R-:W-:-:S03]  /*0d50*/  FSETP.GEU.AND P0, PT, R14, RZ, PT ;  /* 0x000000ff0e00720b */ /* 0x000fc60003f0e000 */
[----:B------:R1:W-:Y:S04]  /*0d60*/  STS [R11+0x280], R10 ;  /* 0x0002800a0b007388 */ /* 0x0003e80000000800 */
[----:B------:R-:W-:Y:S04]  /*0d70*/  STS [R16+0x380], R9 ;  /* 0x0003800910007388 */ /* 0x000fe80000000800 */
[----:B------:R-:W-:Y:S01]  /*0d80*/  STS [R2+0xc0], R25 ;  /* 0x0000c01902007388 */ /* 0x000fe20000000800 */
[----:B-1----:R-:W-:-:S03]  /*0d90*/  SHF.R.U32.HI R10, RZ, 0x4, R12 ;  /* 0x00000004ff0a7819 */ /* 0x002fc6000001160c */
[----:B------:R1:W-:Y:S01]  /*0da0*/  STS [R7+0x1c0], R20 ;  /* 0x0001c01407007388 */ /* 0x0003e20000000800 */
[----:B------:R-:W-:-:S05]  /*0db0*/  FSEL R12, R13, RZ, P1 ;  /* 0x000000ff0d0c7208 */ /* 0x000fca0000800000 */
[----:B------:R-:W-:Y:S01]  /*0dc0*/  STS [R11+0x2c0], R12 ;  /* 0x0002c00c0b007388 */ /* 0x000fe20000000800 */
[----:B-1----:R-:W-:Y:S01]  /*0dd0*/  FSEL R7, R14, RZ, P0 ;  /* 0x000000ff0e077208 */ /* 0x002fe20000000000 */
[----:B------:R-:W1:Y:S04]  /*0de0*/  LDC.64 R20, c[0x0][0x238] ;  /* 0x00008e00ff147b82 */ /* 0x000e680000000a00 */
[----:B------:R2:W-:Y:S01]  /*0df0*/  STS [R16+0x3c0], R7 ;  /* 0x0003c00710007388 */ /* 0x0005e20000000800 */
[----:B------:R-:W-:Y:S02]  /*0e00*/  LOP3.LUT R15, R0, 0x800, RZ, 0xfc, !PT ;  /* 0x00000800000f7812 */ /* 0x000fe400078efcff */
[----:B------:R-:W-:Y:S02]  /*0e10*/  SHF.R.U32.HI R8, RZ, 0x2, R8 ;  /* 0x00000002ff087819 */ /* 0x000fe40000011608 */
[----:B------:R-:W-:-:S02]  /*0e20*/  SHF.R.U32.HI R15, RZ, 0x4, R15 ;  /* 0x00000004ff0f7819 */ /* 0x000fc4000001160f */
[----:B------:R-:W-:Y:S02]  /*0e30*/  LOP3.LUT R8, R8, 0x3c, RZ, 0xc0, !PT ;  /* 0x0000003c08087812 */ /* 0x000fe400078ec0ff */
[----:B------:R-:W-:Y:S02]  /*0e40*/  LOP3.LUT R10, R10, 0x7c, RZ, 0xc0, !PT ;  /* 0x0000007c0a0a7812 */ /* 0x000fe400078ec0ff */
[----:B------:R-:W-:Y:S01]  /*0e50*/  LOP3.LUT R15, R15, 0xbc, RZ, 0xc0, !PT ;  /* 0x000000bc0f0f7812 */ /* 0x000fe200078ec0ff */
[----:B------:R-:W-:Y:S01]  /*0e60*/  VIADD R9, R8, UR4 ;  /* 0x0000000408097c36 */ /* 0x000fe20008000000 */
[----:B------:R-:W-:-:S03]  /*0e70*/  IADD3 R13, R10, UR4, RZ ;  /* 0x000000040a0d7c10 */ /* 0x000fc6000fffe0ff */
[----:B------:R-:W-:Y:S01]  /*0e80*/  VIADD R15, R15, UR4 ;  /* 0x000000040f0f7c36 */ /* 0x000fe20008000000 */
[C---:B------:R-:W-:Y:S01]  /*0e90*/  LEA R22, R0.reuse, R13, 0x2 ;  /* 0x0000000d00167211 */ /* 0x040fe200078e10ff */
[----:B------:R-:W-:Y:S01]  /*0ea0*/  BAR.SYNC.DEFER_BLOCKING 0x0 ;  /* 0x0000000000007b1d */ /* 0x000fe20000010000 */
[C---:B------:R-:W-:Y:S02]  /*0eb0*/  IMAD R2, R0.reuse, 0x4, R9 ;  /* 0x0000000400027824 */ /* 0x040fe400078e0209 */
[----:B------:R-:W-:-:S03]  /*0ec0*/  IMAD R23, R0, 0x4, R15 ;  /* 0x0000000400177824 */ /* 0x000fc600078e020f */
[----:B------:R-:W-:Y:S04]  /*0ed0*/  LDS R8, [R2] ;  /* 0x0000000002087984 */ /* 0x000fe80000000800 */
[----:B------:R-:W-:Y:S04]  /*0ee0*/  LDS R9, [R2+0x4] ;  /* 0x0000040002097984 */ /* 0x000fe80000000800 */
[----:B------:R-:W-:Y:S04]  /*0ef0*/  LDS R10, [R2+0x8] ;  /* 0x00000800020a7984 */ /* 0x000fe80000000800 */
[----:B------:R3:W4:Y:S04]  /*0f00*/  LDS R11, [R2+0xc] ;  /* 0x00000c00020b7984 */ /* 0x0007280000000800 */
[----:B------:R-:W-:Y:S04]  /*0f10*/  LDS R12, [R22+0x1000] ;  /* 0x00100000160c7984 */ /* 0x000fe80000000800 */
[----:B------:R-:W-:Y:S04]  /*0f20*/  LDS R13, [R22+0x1004] ;  /* 0x00100400160d7984 */ /* 0x000fe80000000800 */
[----:B------:R-:W-:Y:S04]  /*0f30*/  LDS R14, [R22+0x1008] ;  /* 0x00100800160e7984 */ /* 0x000fe80000000800 */
[----:B------:R-:W5:Y:S04]  /*0f40*/  LDS R15, [R22+0x100c] ;  /* 0x00100c00160f7984 */ /* 0x000f680000000800 */
[----:B------:R-:W-:Y:S04]  /*0f50*/  LDS R16, [R23+0x2000] ;  /* 0x0020000017107984 */ /* 0x000fe80000000800 */
[----:B------:R-:W-:Y:S04]  /*0f60*/  LDS R17, [R23+0x2004] ;  /* 0x0020040017117984 */ /* 0x000fe80000000800 */
[----:B------:R-:W-:Y:S04]  /*0f70*/  LDS R18, [R23+0x2008] ;  /* 0x0020080017127984 */ /* 0x000fe80000000800 */
[----:B------:R4:W5:Y:S01]  /*0f80*/  LDS R19, [R23+0x200c] ;  /* 0x00200c0017137984 */ /* 0x0009620000000800 */
[----:B--2---:R-:W-:-:S02]  /*0f90*/  LOP3.LUT R7, R0, 0xc00, RZ, 0xfc, !PT ;  /* 0x00000c0000077812 */ /* 0x004fc400078efcff */
[----:B------:R-:W-:Y:S02]  /*0fa0*/  ISETP.GE.AND P0, PT, R29, 0x100, PT ;  /* 0x000001001d00780c */ /* 0x000fe40003f06270 */
[----:B---3--:R-:W-:Y:S02]  /*0fb0*/  SHF.R.U32.HI R2, RZ, 0x4, R7 ;  /* 0x00000004ff027819 */ /* 0x008fe40000011607 */
[----:B------:R-:W-:Y:S01]  /*0fc0*/  LEA R7, R6, R29, 0x8 ;  /* 0x0000001d06077211 */ /* 0x000fe200078e40ff */
[--C-:B------:R-:W-:Y:S01]  /*0fd0*/  IMAD R3, R3, 0x100, R29.reuse ;  /* 0x0000010003037824 */ /* 0x100fe200078e021d */
[----:B------:R-:W-:Y:S01]  /*0fe0*/  LOP3.LUT R6, R2, 0xfc, RZ, 0xc0, !PT ;  /* 0x000000fc02067812 */ /* 0x000fe200078ec0ff */
[----:B------:R-:W-:Y:S02]  /*0ff0*/  IMAD R5, R5, 0x100, R29 ;  /* 0x0000010005057824 */ /* 0x000fe400078e021d */
[----:B-1----:R-:W-:-:S04]  /*1000*/  IMAD.WIDE R2, R3, 0x4, R20 ;  /* 0x0000000403027825 */ /* 0x002fc800078e0214 */
[----:B------:R-:W-:Y:S02]  /*1010*/  VIADD R25, R6, UR4 ;  /* 0x0000000406197c36 */ /* 0x000fe40008000000 */
[--C-:B------:R-:W-:Y:S01]  /*1020*/  IMAD.WIDE R6, R7, 0x4, R20.reuse ;  /* 0x0000000407067825 */ /* 0x100fe200078e0214 */
[----:B----4-:R1:W-:Y:S03]  /*1030*/  @!P0 STG.E.128 desc[UR6][R2.64], R8 ;  /* 0x0000000802008986 */ /* 0x0103e6000c101d06 */
[----:B0-----:R-:W-:Y:S01]  /*1040*/  IMAD.WIDE R22, R5, 0x4, R20 ;  /* 0x0000000405167825 */ /* 0x001fe200078e0214 */
[----:B-----5:R1:W-:Y:S01]  /*1050*/  @!P0 STG.E.128 desc[UR6][R6.64], R12 ;  /* 0x0000000c06008986 */ /* 0x0203e2000c101d06 */
[----:B------:R-:W-:-:S03]  /*1060*/  LEA R25, R0, R25, 0x2 ;  /* 0x0000001900197211 */ /* 0x000fc600078e10ff */
[----:B------:R1:W-:Y:S01]  /*1070*/  @!P0 STG.E.128 desc[UR6][R22.64], R16 ;  /* 0x0000001016008986 */ /* 0x0003e2000c101d06 */
[----:B------:R-:W-:Y:S05]  /*1080*/  @P0 EXIT ;  /* 0x000000000000094d */ /* 0x000fea0003800000 */
[----:B-1----:R-:W-:Y:S01]  /*1090*/  LDS R8, [R25+0x3000] ;  /* 0x0030000019087984 */ /* 0x002fe20000000800 */
[----:B------:R-:W-:-:S03]  /*10a0*/  IMAD R29, R4, 0x100, R29 ;  /* 0x00000100041d7824 */ /* 0x000fc600078e021d */
[----:B------:R-:W-:Y:S01]  /*10b0*/  LDS R9, [R25+0x3004] ;  /* 0x0030040019097984 */ /* 0x000fe20000000800 */
[----:B------:R-:W-:-:S03]  /*10c0*/  IMAD.WIDE R20, R29, 0x4, R20 ;  /* 0x000000041d147825 */ /* 0x000fc600078e0214 */
[----:B------:R-:W-:Y:S04]  /*10d0*/  LDS R10, [R25+0x3008] ;  /* 0x00300800190a7984 */ /* 0x000fe80000000800 */
[----:B------:R-:W0:Y:S04]  /*10e0*/  LDS R11, [R25+0x300c] ;  /* 0x00300c00190b7984 */ /* 0x000e280000000800 */
[----:B0-----:R-:W-:Y:S01]  /*10f0*/  STG.E.128 desc[UR6][R20.64], R8 ;  /* 0x0000000814007986 */ /* 0x001fe2000c101d06 */
[----:B------:R-:W-:Y:S05]  /*1100*/  EXIT ;  /* 0x000000000000794d */ /* 0x000fea0003800000 */
.L_x_0:
[----:B------:R-:W-:-:S00]  /*1110*/  BRA `(.L_x_0) ;  /* 0xfffffffc00fc7947 */ /* 0x000fc0000383ffff */
[----:B------:R-:W-:-:S00]  /*1120*/  NOP ;  /* 0x0000000000007918 */ /* 0x000fc00000000000 */
        /* <DEDUP_REMOVED lines=13> */
.L_x_1:


//--------------------- .nv.global.init           --------------------------
	.section	.nv.global.init,"aw",@progbits
.nv.global.init:
	.type		_$_str,@object
	.size		_$_str,(_$_str_$_2 - _$_str)
_$_str:
        /*0000*/ 	.byte	0x5f, 0x5f, 0x43, 0x55, 0x44, 0x41, 0x5f, 0x46, 0x54, 0x5a, 0x00
	.type		_$_str_$_2,@object
	.size		_$_str_$_2,(.L_1 - _$_str_$_2)
_$_str_$_2:
        /*000b*/ 	.byte	0x5f, 0x5f, 0x43, 0x55, 0x44, 0x41, 0x5f, 0x50, 0x52, 0x45, 0x43, 0x5f, 0x53, 0x51, 0x52, 0x54
        /*001b*/ 	.byte	0x00
.L_1:


//--------------------- .nv.shared.triton_poi_fused__native_batch_norm_legit_no_training_relu_24 --------------------------
	.section	.nv.shared.triton_poi_fused__native_batch_norm_legit_no_training_relu_24,"aw",@nobits
	.sectionflags	@""
	.align	16
	.zero		1024


//--------------------- .nv.constant0.triton_poi_fused__native_batch_norm_legit_no_training_relu_24 --------------------------
	.section	.nv.constant0.triton_poi_fused__native_batch_norm_legit_no_training_relu_24,"a",@progbits
	.sectionflags	@""
	.align	4
.nv.constant0.triton_poi_fused__native_batch_norm_legit_no_training_relu_24:
	.zero		584
